	.headerflags	@"EF_CUDA_TEXMODE_UNIFIED EF_CUDA_64BIT_ADDRESS EF_CUDA_ACCELERATORS EF_CUDA_SM90 EF_CUDA_VIRTUAL_SM(EF_CUDA_SM90)"
	.elftype	@"ET_EXEC"


//--------------------- .nv.info                  --------------------------
	.section	.nv.info,"",@"SHT_CUDA_INFO"
	.align	4


	//----- nvinfo : EIATTR_REGCOUNT
	.align		4
        /*0000*/ 	.byte	0x04, 0x2f
        /*0002*/ 	.short	(.L_1 - .L_0)
	.align		4
.L_0:
        /*0004*/ 	.word	index@(triton_poi_fused_8)
        /*0008*/ 	.word	0x0000001e


	//----- nvinfo : EIATTR_MIN_STACK_SIZE
	.align		4
.L_1:
        /*000c*/ 	.byte	0x04, 0x12
        /*000e*/ 	.short	(.L_3 - .L_2)
	.align		4
.L_2:
        /*0010*/ 	.word	index@(triton_poi_fused_8)
        /*0014*/ 	.word	0x00000000


	//----- nvinfo : EIATTR_FRAME_SIZE
	.align		4
.L_3:
        /*0018*/ 	.byte	0x04, 0x11
        /*001a*/ 	.short	(.L_5 - .L_4)
	.align		4
.L_4:
        /*001c*/ 	.word	index@(triton_poi_fused_8)
        /*0020*/ 	.word	0x00000000


	//----- nvinfo : EIATTR_MIN_STACK_SIZE
	.align		4
.L_5:
        /*0024*/ 	.byte	0x04, 0x12
        /*0026*/ 	.short	(.L_7 - .L_6)
	.align		4
.L_6:
        /*0028*/ 	.word	index@(triton_poi_fused_8)
        /*002c*/ 	.word	0x00000000
.L_7:


//--------------------- .nv.info.triton_poi_fused_8 --------------------------
	.section	.nv.info.triton_poi_fused_8,"",@"SHT_CUDA_INFO"
	.sectionflags	@""
	.align	4


	//----- nvinfo : EIATTR_CUDA_API_VERSION
	.align		4
        /*0000*/ 	.byte	0x04, 0x37
        /*0002*/ 	.short	(.L_9 - .L_8)
.L_8:
        /*0004*/ 	.word	0x0000007c


	//----- nvinfo : EIATTR_KPARAM_INFO
	.align		4
.L_9:
        /*0008*/ 	.byte	0x04, 0x17
        /*000a*/ 	.short	(.L_11 - .L_10)
.L_10:
        /*000c*/ 	.word	0x00000000
        /*0010*/ 	.short	0x0003
        /*0012*/ 	.short	0x0014
        /*0014*/ 	.byte	0x00, 0xf0, 0x11, 0x00


	//----- nvinfo : EIATTR_KPARAM_INFO
	.align		4
.L_11:
        /*0018*/ 	.byte	0x04, 0x17
        /*001a*/ 	.short	(.L_13 - .L_12)
.L_12:
        /*001c*/ 	.word	0x00000000
        /*0020*/ 	.short	0x0002
        /*0022*/ 	.short	0x0010
        /*0024*/ 	.byte	0x00, 0xf0, 0x11, 0x00


	//----- nvinfo : EIATTR_KPARAM_INFO
	.align		4
.L_13:
        /*0028*/ 	.byte	0x04, 0x17
        /*002a*/ 	.short	(.L_15 - .L_14)
.L_14:
        /*002c*/ 	.word	0x00000000
        /*0030*/ 	.short	0x0001
        /*0032*/ 	.short	0x0008
        /*0034*/ 	.byte	0x00, 0xf4, 0x21, 0x00


	//----- nvinfo : EIATTR_KPARAM_INFO
	.align		4
.L_15:
        /*0038*/ 	.byte	0x04, 0x17
        /*003a*/ 	.short	(.L_17 - .L_16)
.L_16:
        /*003c*/ 	.word	0x00000000
        /*0040*/ 	.short	0x0000
        /*0042*/ 	.short	0x0000
        /*0044*/ 	.byte	0x00, 0xf4, 0x21, 0x00


	//----- nvinfo : EIATTR_SPARSE_MMA_MASK
	.align		4
.L_17:
        /*0048*/ 	.byte	0x03, 0x50
        /*004a*/ 	.short	0x0000


	//----- nvinfo : EIATTR_MAXREG_COUNT
	.align		4
        /*004c*/ 	.byte	0x03, 0x1b
        /*004e*/ 	.short	0x00ff


	//----- nvinfo : EIATTR_EXIT_INSTR_OFFSETS
	.align		4
        /*0050*/ 	.byte	0x04, 0x1c
        /*0052*/ 	.short	(.L_19 - .L_18)


	//   ....[0]....
.L_18:
        /*0054*/ 	.word	0x000006c0


	//   ....[1]....
        /*0058*/ 	.word	0x00000710


	//----- nvinfo : EIATTR_REQNTID
	.align		4
.L_19:
        /*005c*/ 	.byte	0x04, 0x10
        /*005e*/ 	.short	(.L_21 - .L_20)
.L_20:
        /*0060*/ 	.word	0x00000080
        /*0064*/ 	.word	0x00000001
        /*0068*/ 	.word	0x00000001


	//----- nvinfo : EIATTR_CBANK_PARAM_SIZE
	.align		4
.L_21:
        /*006c*/ 	.byte	0x03, 0x19
        /*006e*/ 	.short	0x0018


	//----- nvinfo : EIATTR_PARAM_CBANK
	.align		4
        /*0070*/ 	.byte	0x04, 0x0a
        /*0072*/ 	.short	(.L_23 - .L_22)
	.align		4
.L_22:
        /*0074*/ 	.word	index@(.nv.constant0.triton_poi_fused_8)
        /*0078*/ 	.short	0x0210
        /*007a*/ 	.short	0x0018


	//----- nvinfo : EIATTR_SW_WAR
	.align		4
.L_23:
        /*007c*/ 	.byte	0x04, 0x36
        /*007e*/ 	.short	(.L_25 - .L_24)
.L_24:
        /*0080*/ 	.word	0x00000008
.L_25:


//--------------------- .nv.callgraph             --------------------------
	.section	.nv.callgraph,"",@"SHT_CUDA_CALLGRAPH"
	.align	4
	.sectionentsize	8
	.align		4
        /*0000*/ 	.word	0x00000000
	.align		4
        /*0004*/ 	.word	0xffffffff
	.align		4
        /*0008*/ 	.word	0x00000000
	.align		4
        /*000c*/ 	.word	0xfffffffe
	.align		4
        /*0010*/ 	.word	0x00000000
	.align		4
        /*0014*/ 	.word	0xfffffffd
	.align		4
        /*0018*/ 	.word	0x00000000
	.align		4
        /*001c*/ 	.word	0xfffffffc


//--------------------- .text.triton_poi_fused_8  --------------------------
	.section	.text.triton_poi_fused_8,"ax",@progbits
	.sectionflags	@"SHF_BARRIERS=1"
	.align	128
        .global         triton_poi_fused_8
        .type           triton_poi_fused_8,@function
        .size           triton_poi_fused_8,(.L_x_1 - triton_poi_fused_8)
        .other          triton_poi_fused_8,@"STO_CUDA_ENTRY STV_DEFAULT"
triton_poi_fused_8:
.text.triton_poi_fused_8:
[----:B------:R-:W0:Y:S01]  /*0000*/  LDC R1, c[0x0][0x28] ;  /* 0x00000a00ff017b82 */ /* 0x000e220000000800 */
[----:B------:R-:W1:Y:S07]  /*0010*/  S2R R19, SR_CTAID.Z ;  /* 0x0000000000137919 */ /* 0x000e6e0000002700 */
[----:B------:R-:W1:Y:S01]  /*0020*/  S2UR UR4, SR_CTAID.Y ;  /* 0x00000000000479c3 */ /* 0x000e620000002600 */
[----:B------:R-:W-:Y:S01]  /*0030*/  IMAD.MOV.U32 R14, RZ, RZ, RZ ;  /* 0x000000ffff0e7224 */ /* 0x000fe200078e00ff */
[----:B------:R-:W-:Y:S01]  /*0040*/  ULDC.64 UR6, c[0x0][0x208] ;  /* 0x0000820000067ab9 */ /* 0x000fe20000000a00 */
[----:B------:R-:W2:Y:S01]  /*0050*/  S2R R15, SR_CTAID.X ;  /* 0x00000000000f7919 */ /* 0x000ea20000002500 */
[----:B------:R-:W3:Y:S04]  /*0060*/  S2R R18, SR_TID.X ;  /* 0x0000000000127919 */ /* 0x000ee80000002100 */
[----:B------:R-:W1:Y:S08]  /*0070*/  LDC R0, c[0x0][0x10] ;  /* 0x00000400ff007b82 */ /* 0x000e700000000800 */
[----:B------:R-:W4:Y:S01]  /*0080*/  LDC.64 R16, c[0x0][0x210] ;  /* 0x00008400ff107b82 */ /* 0x000f220000000a00 */
[----:B-1----:R-:W-:-:S02]  /*0090*/  IMAD R19, R19, R0, UR4 ;  /* 0x0000000413137e24 */ /* 0x002fc4000f8e0200 */
[----:B--2---:R-:W-:Y:S02]  /*00a0*/  IMAD.SHL.U32 R15, R15, 0x10, RZ ;  /* 0x000000100f0f7824 */ /* 0x004fe400078e00ff */
[----:B------:R-:W-:Y:S01]  /*00b0*/  IMAD.SHL.U32 R19, R19, 0x40, RZ ;  /* 0x0000004013137824 */ /* 0x000fe200078e00ff */
[----:B---3--:R-:W-:Y:S02]  /*00c0*/  SHF.R.U32.HI R0, RZ, 0x4, R18 ;  /* 0x00000004ff007819 */ /* 0x008fe40000011612 */
[----:B------:R-:W-:Y:S02]  /*00d0*/  LOP3.LUT R4, R15, 0xf, R18, 0xf8, !PT ;  /* 0x0000000f0f047812 */ /* 0x000fe400078ef812 */
[----:B------:R-:W-:Y:S02]  /*00e0*/  SGXT.U32 R0, R0, 0x3 ;  /* 0x000000030000781a */ /* 0x000fe40000000000 */
[----:B------:R-:W-:Y:S02]  /*00f0*/  ISETP.GE.AND P0, PT, R4, 0x9, PT ;  /* 0x000000090400780c */ /* 0x000fe40003f06270 */
[----:B------:R-:W-:-:S02]  /*0100*/  LOP3.LUT R3, R19, 0x8, R0, 0xfe, !PT ;  /* 0x0000000813037812 */ /* 0x000fc400078efe00 */
[----:B------:R-:W-:Y:S02]  /*0110*/  LOP3.LUT R2, R19, R0, RZ, 0xfc, !PT ;  /* 0x0000000013027212 */ /* 0x000fe400078efcff */
[C---:B------:R-:W-:Y:S01]  /*0120*/  ISETP.LT.AND P2, PT, R3.reuse, 0x10000, !P0 ;  /* 0x000100000300780c */ /* 0x040fe20004741270 */
[--C-:B------:R-:W-:Y:S01]  /*0130*/  IMAD R3, R3, 0x9, R4.reuse ;  /* 0x0000000903037824 */ /* 0x100fe200078e0204 */
[----:B------:R-:W-:Y:S01]  /*0140*/  LOP3.LUT R6, R19, 0x10, R0, 0xfe, !PT ;  /* 0x0000001013067812 */ /* 0x000fe200078efe00 */
[C---:B------:R-:W-:Y:S01]  /*0150*/  IMAD R5, R2.reuse, 0x9, R4 ;  /* 0x0000000902057824 */ /* 0x040fe200078e0204 */
[----:B------:R-:W-:Y:S02]  /*0160*/  LOP3.LUT R7, R19, 0x18, R0, 0xfe, !PT ;  /* 0x0000001813077812 */ /* 0x000fe400078efe00 */
[----:B------:R-:W-:Y:S01]  /*0170*/  ISETP.LT.AND P1, PT, R2, 0x10000, !P0 ;  /* 0x000100000200780c */ /* 0x000fe20004721270 */
[----:B----4-:R-:W-:Y:S01]  /*0180*/  IMAD.WIDE R2, R3, 0x4, R16 ;  /* 0x0000000403027825 */ /* 0x010fe200078e0210 */
[----:B------:R-:W-:-:S02]  /*0190*/  ISETP.LT.AND P6, PT, R6, 0x10000, !P0 ;  /* 0x000100000600780c */ /* 0x000fc400047c1270 */
[----:B------:R-:W-:Y:S02]  /*01a0*/  LOP3.LUT R8, R19, 0x20, R0, 0xfe, !PT ;  /* 0x0000002013087812 */ /* 0x000fe400078efe00 */
[----:B------:R-:W-:Y:S01]  /*01b0*/  ISETP.LT.AND P5, PT, R7, 0x10000, !P0 ;  /* 0x000100000700780c */ /* 0x000fe200047a1270 */
[----:B------:R1:W2:Y:S01]  /*01c0*/  @P2 LDG.E.EL R14, desc[UR6][R2.64] ;  /* 0x00000006020e2981 */ /* 0x0002a2000c2e1900 */
[----:B------:R-:W-:Y:S02]  /*01d0*/  LOP3.LUT R4, R19, 0x28, R0, 0xfe, !PT ;  /* 0x0000002813047812 */ /* 0x000fe400078efe00 */
[----:B------:R-:W-:Y:S02]  /*01e0*/  LOP3.LUT R6, R19, 0x30, R0, 0xfe, !PT ;  /* 0x0000003013067812 */ /* 0x000fe400078efe00 */
[----:B------:R-:W-:Y:S02]  /*01f0*/  LOP3.LUT R7, R19, 0x38, R0, 0xfe, !PT ;  /* 0x0000003813077812 */ /* 0x000fe400078efe00 */
[----:B------:R-:W-:-:S02]  /*0200*/  ISETP.LT.AND P4, PT, R8, 0x10000, !P0 ;  /* 0x000100000800780c */ /* 0x000fc40004781270 */
[----:B------:R-:W-:Y:S02]  /*0210*/  ISETP.LT.AND P3, PT, R4, 0x10000, !P0 ;  /* 0x000100000400780c */ /* 0x000fe40004761270 */
[----:B------:R-:W-:Y:S02]  /*0220*/  ISETP.LT.AND P2, PT, R6, 0x10000, !P0 ;  /* 0x000100000600780c */ /* 0x000fe40004741270 */
[----:B------:R-:W-:Y:S01]  /*0230*/  ISETP.LT.AND P0, PT, R7, 0x10000, !P0 ;  /* 0x000100000700780c */ /* 0x000fe20004701270 */
[C---:B------:R-:W-:Y:S02]  /*0240*/  VIADD R7, R5.reuse, 0x90 ;  /* 0x0000009005077836 */ /* 0x040fe40000000000 */
[C---:B------:R-:W-:Y:S02]  /*0250*/  VIADD R9, R5.reuse, 0xd8 ;  /* 0x000000d805097836 */ /* 0x040fe40000000000 */
[C---:B------:R-:W-:Y:S02]  /*0260*/  VIADD R11, R5.reuse, 0x120 ;  /* 0x00000120050b7836 */ /* 0x040fe40000000000 */
[----:B------:R-:W-:-:S02]  /*0270*/  VIADD R13, R5, 0x168 ;  /* 0x00000168050d7836 */ /* 0x000fc40000000000 */
[C---:B------:R-:W-:Y:S02]  /*0280*/  VIADD R23, R5.reuse, 0x1b0 ;  /* 0x000001b005177836 */ /* 0x040fe40000000000 */
[C---:B------:R-:W-:Y:S02]  /*0290*/  VIADD R25, R5.reuse, 0x1f8 ;  /* 0x000001f805197836 */ /* 0x040fe40000000000 */
[----:B-1----:R-:W-:-:S04]  /*02a0*/  IMAD.WIDE R2, R5, 0x4, R16 ;  /* 0x0000000405027825 */ /* 0x002fc800078e0210 */
[----:B------:R-:W-:-:S04]  /*02b0*/  IMAD.WIDE R4, R7, 0x4, R16 ;  /* 0x0000000407047825 */ /* 0x000fc800078e0210 */
[----:B------:R-:W-:-:S04]  /*02c0*/  IMAD.WIDE R6, R9, 0x4, R16 ;  /* 0x0000000409067825 */ /* 0x000fc800078e0210 */
[----:B------:R-:W-:Y:S01]  /*02d0*/  IMAD.WIDE R8, R11, 0x4, R16 ;  /* 0x000000040b087825 */ /* 0x000fe200078e0210 */
[----:B------:R-:W-:-:S03]  /*02e0*/  CS2R R20, SRZ ;  /* 0x0000000000147805 */ /* 0x000fc6000001ff00 */
[----:B------:R-:W-:-:S03]  /*02f0*/  IMAD.WIDE R10, R13, 0x4, R16 ;  /* 0x000000040d0a7825 */ /* 0x000fc600078e0210 */
[----:B------:R1:W3:Y:S01]  /*0300*/  @P6 LDG.E.EL R20, desc[UR6][R4.64] ;  /* 0x0000000604146981 */ /* 0x0002e2000c2e1900 */
[--C-:B------:R-:W-:Y:S01]  /*0310*/  IMAD.WIDE R12, R23, 0x4, R16.reuse ;  /* 0x00000004170c7825 */ /* 0x100fe200078e0210 */
[----:B------:R-:W-:Y:S02]  /*0320*/  CS2R R22, SRZ ;  /* 0x0000000000167805 */ /* 0x000fe4000001ff00 */
[----:B------:R-:W4:Y:S01]  /*0330*/  @P5 LDG.E.EL R21, desc[UR6][R6.64] ;  /* 0x0000000606155981 */ /* 0x000f22000c2e1900 */
[----:B------:R-:W-:Y:S01]  /*0340*/  IMAD.WIDE R16, R25, 0x4, R16 ;  /* 0x0000000419107825 */ /* 0x000fe200078e0210 */
[----:B------:R-:W-:Y:S02]  /*0350*/  CS2R R24, SRZ ;  /* 0x0000000000187805 */ /* 0x000fe4000001ff00 */
[----:B------:R-:W5:Y:S01]  /*0360*/  @P4 LDG.E.EL R22, desc[UR6][R8.64] ;  /* 0x0000000608164981 */ /* 0x000f62000c2e1900 */
[----:B------:R-:W-:-:S03]  /*0370*/  IMAD.MOV.U32 R26, RZ, RZ, RZ ;  /* 0x000000ffff1a7224 */ /* 0x000fc600078e00ff */
[----:B------:R-:W5:Y:S04]  /*0380*/  @P3 LDG.E.EL R24, desc[UR6][R10.64] ;  /* 0x000000060a183981 */ /* 0x000f68000c2e1900 */
[----:B------:R1:W5:Y:S04]  /*0390*/  @P2 LDG.E.EL R23, desc[UR6][R12.64] ;  /* 0x000000060c172981 */ /* 0x000368000c2e1900 */
[----:B------:R1:W5:Y:S04]  /*03a0*/  @P1 LDG.E.EL R25, desc[UR6][R2.64] ;  /* 0x0000000602191981 */ /* 0x000368000c2e1900 */
[----:B------:R-:W5:Y:S01]  /*03b0*/  @P0 LDG.E.EL R26, desc[UR6][R16.64] ;  /* 0x00000006101a0981 */ /* 0x000f62000c2e1900 */
[----:B------:R-:W1:Y:S01]  /*03c0*/  S2R R27, SR_TID.X ;  /* 0x00000000001b7919 */ /* 0x000e620000002100 */
[----:B------:R-:W1:Y:S01]  /*03d0*/  S2UR UR5, SR_CgaCtaId ;  /* 0x00000000000579c3 */ /* 0x000e620000008800 */
[----:B------:R-:W-:-:S02]  /*03e0*/  UMOV UR4, 0x400 ;  /* 0x0000040000047882 */ /* 0x000fc40000000000 */
[----:B01----:R-:W-:Y:S01]  /*03f0*/  UPRMT UR4, UR5, 0x654, UR4 ;  /* 0x0000065405047896 */ /* 0x003fe20008000004 */
[----:B------:R-:W-:Y:S01]  /*0400*/  IMAD.SHL.U32 R4, R27, 0x40, RZ ;  /* 0x000000401b047824 */ /* 0x000fe200078e00ff */
[----:B------:R-:W-:-:S04]  /*0410*/  SHF.R.U32.HI R5, RZ, 0x4, R27 ;  /* 0x00000004ff057819 */ /* 0x000fc8000001161b */
[----:B------:R-:W-:Y:S02]  /*0420*/  SGXT.U32 R5, R5, 0x3 ;  /* 0x000000030505781a */ /* 0x000fe40000000000 */
[----:B------:R-:W-:-:S04]  /*0430*/  LOP3.LUT R4, R4, 0x3c0, RZ, 0xc0, !PT ;  /* 0x000003c004047812 */ /* 0x000fc800078ec0ff */
[C---:B------:R-:W-:Y:S02]  /*0440*/  LOP3.LUT R5, R4.reuse, R5, RZ, 0xfc, !PT ;  /* 0x0000000504057212 */ /* 0x040fe400078efcff */
[----:B------:R-:W-:-:S05]  /*0450*/  LEA.HI R4, R4, UR4, RZ, 0x1e ;  /* 0x0000000404047c11 */ /* 0x000fca000f8ff0ff */
[----:B------:R-:W-:Y:S01]  /*0460*/  IMAD R13, R5, 0x4, R4 ;  /* 0x00000004050d7824 */ /* 0x000fe200078e0204 */
[C---:B------:R-:W-:Y:S01]  /*0470*/  LOP3.LUT R2, R27.reuse, 0x70, RZ, 0xc0, !PT ;  /* 0x000000701b027812 */ /* 0x040fe200078ec0ff */
[----:B------:R-:W-:-:S04]  /*0480*/  IMAD.SHL.U32 R8, R27, 0x4, RZ ;  /* 0x000000041b087824 */ /* 0x000fc800078e00ff */
[----:B------:R-:W-:Y:S01]  /*0490*/  VIADD R3, R2, UR4 ;  /* 0x0000000402037c36 */ /* 0x000fe20008000000 */
[----:B------:R-:W-:-:S05]  /*04a0*/  LOP3.LUT R8, R8, 0x1fc, RZ, 0xc0, !PT ;  /* 0x000001fc08087812 */ /* 0x000fca00078ec0ff */
[----:B------:R-:W-:Y:S02]  /*04b0*/  IMAD R4, R8, 0x4, R3 ;  /* 0x0000000408047824 */ /* 0x000fe400078e0203 */
[----:B------:R-:W-:Y:S01]  /*04c0*/  IMAD.SHL.U32 R18, R18, 0x4, RZ ;  /* 0x0000000412127824 */ /* 0x000fe200078e00ff */
[----:B------:R-:W0:Y:S04]  /*04d0*/  LDC.64 R2, c[0x0][0x218] ;  /* 0x00008600ff027b82 */ /* 0x000e280000000a00 */
[----:B------:R-:W-:-:S04]  /*04e0*/  LOP3.LUT R18, R19, 0x3c, R18, 0xf8, !PT ;  /* 0x0000003c13127812 */ /* 0x000fc800078ef812 */
[----:B------:R-:W-:-:S04]  /*04f0*/  SHF.R.S32.HI R9, RZ, 0x1f, R18 ;  /* 0x0000001fff097819 */ /* 0x000fc80000011412 */
[----:B------:R-:W-:-:S04]  /*0500*/  LEA.HI R9, R9, R18, RZ, 0x7 ;  /* 0x0000001209097211 */ /* 0x000fc800078f38ff */
[----:B------:R-:W-:Y:S02]  /*0510*/  LOP3.LUT R11, R9, 0xffffff80, RZ, 0xc0, !PT ;  /* 0xffffff80090b7812 */ /* 0x000fe400078ec0ff */
[----:B------:R-:W-:Y:S02]  /*0520*/  SHF.R.S32.HI R10, RZ, 0x7, R9 ;  /* 0x00000007ff0a7819 */ /* 0x000fe40000011409 */
[C---:B------:R-:W-:Y:S01]  /*0530*/  ISETP.GE.AND P0, PT, R18.reuse, 0x10000, PT ;  /* 0x000100001200780c */ /* 0x040fe20003f06270 */
[----:B------:R-:W-:Y:S01]  /*0540*/  IMAD.IADD R11, R18, 0x1, -R11 ;  /* 0x00000001120b7824 */ /* 0x000fe200078e0a0b */
[----:B------:R-:W-:Y:S02]  /*0550*/  LOP3.LUT R9, R15, R0, RZ, 0xfc, !PT ;  /* 0x000000000f097212 */ /* 0x000fe400078efcff */
[----:B------:R-:W-:Y:S01]  /*0560*/  LOP3.LUT R0, R15, 0x8, R0, 0xfe, !PT ;  /* 0x000000080f007812 */ /* 0x000fe200078efe00 */
[----:B------:R-:W-:Y:S01]  /*0570*/  IMAD R12, R10, 0x480, R11 ;  /* 0x000004800a0c7824 */ /* 0x000fe200078e020b */
[----:B------:R-:W-:-:S02]  /*0580*/  ISETP.LT.AND P1, PT, R9, 0x9, !P0 ;  /* 0x000000090900780c */ /* 0x000fc40004721270 */
[----:B------:R-:W-:Y:S01]  /*0590*/  ISETP.LT.AND P0, PT, R0, 0x9, !P0 ;  /* 0x000000090000780c */ /* 0x000fe20004701270 */
[----:B------:R-:W-:-:S04]  /*05a0*/  IMAD R11, R9, 0x80, R12 ;  /* 0x00000080090b7824 */ /* 0x000fc800078e020c */
[----:B0-----:R-:W-:Y:S01]  /*05b0*/  IMAD.WIDE R10, R11, 0x4, R2 ;  /* 0x000000040b0a7825 */ /* 0x001fe200078e0202 */
[----:B--2---:R-:W-:Y:S04]  /*05c0*/  STS [R13+0x20], R14 ;  /* 0x0000200e0d007388 */ /* 0x004fe80000000800 */
[----:B---3--:R-:W-:Y:S04]  /*05d0*/  STS [R13+0x40], R20 ;  /* 0x000040140d007388 */ /* 0x008fe80000000800 */
[----:B----4-:R-:W-:Y:S04]  /*05e0*/  STS [R13+0x60], R21 ;  /* 0x000060150d007388 */ /* 0x010fe80000000800 */
[----:B-----5:R-:W-:Y:S04]  /*05f0*/  STS [R13+0x80], R22 ;  /* 0x000080160d007388 */ /* 0x020fe80000000800 */
[----:B------:R-:W-:Y:S04]  /*0600*/  STS [R13+0xa0], R24 ;  /* 0x0000a0180d007388 */ /* 0x000fe80000000800 */
[----:B------:R-:W-:Y:S04]  /*0610*/  STS [R13+0xc0], R23 ;  /* 0x0000c0170d007388 */ /* 0x000fe80000000800 */
[----:B------:R-:W-:Y:S04]  /*0620*/  STS [R13], R25 ;  /* 0x000000190d007388 */ /* 0x000fe80000000800 */
[----:B------:R0:W-:Y:S01]  /*0630*/  STS [R13+0xe0], R26 ;  /* 0x0000e01a0d007388 */ /* 0x0001e20000000800 */
[----:B------:R-:W-:Y:S06]  /*0640*/  BAR.SYNC.DEFER_BLOCKING 0x0 ;  /* 0x0000000000007b1d */ /* 0x000fec0000010000 */
[----:B------:R-:W1:Y:S01]  /*0650*/  LDS.128 R4, [R4] ;  /* 0x0000000004047984 */ /* 0x000e620000000c00 */
[----:B0-----:R-:W-:-:S04]  /*0660*/  LOP3.LUT R13, R8, 0x200, RZ, 0xfc, !PT ;  /* 0x00000200080d7812 */ /* 0x001fc800078efcff */
[----:B------:R-:W-:-:S04]  /*0670*/  SHF.R.U32.HI R13, RZ, 0x2, R13 ;  /* 0x00000002ff0d7819 */ /* 0x000fc8000001160d */
[----:B------:R-:W-:-:S05]  /*0680*/  LOP3.LUT R13, R13, 0xf0, RZ, 0xc0, !PT ;  /* 0x000000f00d0d7812 */ /* 0x000fca00078ec0ff */
[----:B------:R-:W-:-:S04]  /*0690*/  VIADD R13, R13, UR4 ;  /* 0x000000040d0d7c36 */ /* 0x000fc80008000000 */
[----:B------:R-:W-:Y:S01]  /*06a0*/  IMAD R13, R8, 0x4, R13 ;  /* 0x00000004080d7824 */ /* 0x000fe200078e020d */
[----:B-1----:R0:W-:Y:S02]  /*06b0*/  @P1 STG.E.128 desc[UR6][R10.64], R4 ;  /* 0x000000040a001986 */ /* 0x0021e4000c101d06 */
[----:B0-----:R-:W-:Y:S05]  /*06c0*/  @!P0 EXIT ;  /* 0x000000000000894d */ /* 0x001fea0003800000 */
[----:B0-----:R-:W0:Y:S01]  /*06d0*/  LDS.128 R8, [R13+0x800] ;  /* 0x000800000d087984 */ /* 0x001e220000000c00 */
[----:B------:R-:W-:-:S04]  /*06e0*/  IMAD R5, R0, 0x80, R12 ;  /* 0x0000008000057824 */ /* 0x000fc800078e020c */
[----:B------:R-:W-:-:S05]  /*06f0*/  IMAD.WIDE R2, R5, 0x4, R2 ;  /* 0x0000000405027825 */ /* 0x000fca00078e0202 */
[----:B0-----:R-:W-:Y:S01]  /*0700*/  STG.E.128 desc[UR6][R2.64], R8 ;  /* 0x0000000802007986 */ /* 0x001fe2000c101d06 */
[----:B------:R-:W-:Y:S05]  /*0710*/  EXIT ;  /* 0x000000000000794d */ /* 0x000fea0003800000 */
.L_x_0:
[----:B------:R-:W-:-:S00]  /*0720*/  BRA `(.L_x_0) ;  /* 0xfffffffc00fc7947 */ /* 0x000fc0000383ffff */
[----:B------:R-:W-:-:S00]  /*0730*/  NOP ;  /* 0x0000000000007918 */ /* 0x000fc00000000000 */
        /* <DEDUP_REMOVED lines=12> */
.L_x_1:


//--------------------- .nv.shared.triton_poi_fused_8 --------------------------
	.section	.nv.shared.triton_poi_fused_8,"aw",@nobits
	.sectionflags	@""
	.align	16
	.zero		1024


//--------------------- .nv.constant0.triton_poi_fused_8 --------------------------
	.section	.nv.constant0.triton_poi_fused_8,"a",@progbits
	.sectionflags	@""
	.align	4
.nv.constant0.triton_poi_fused_8:
	.zero		552
